	.headerflags	@"EF_CUDA_TEXMODE_UNIFIED EF_CUDA_64BIT_ADDRESS EF_CUDA_ACCELERATORS EF_CUDA_SM90 EF_CUDA_VIRTUAL_SM(EF_CUDA_SM90)"
	.elftype	@"ET_EXEC"


//--------------------- .nv.info                  --------------------------
	.section	.nv.info,"",@"SHT_CUDA_INFO"
	.align	4


	//----- nvinfo : EIATTR_REGCOUNT
	.align		4
        /*0000*/ 	.byte	0x04, 0x2f
        /*0002*/ 	.short	(.L_3 - .L_2)
	.align		4
.L_2:
        /*0004*/ 	.word	index@(triton_poi_fused__native_batch_norm_legit_no_training_relu_8)
        /*0008*/ 	.word	0x00000016


	//----- nvinfo : EIATTR_MIN_STACK_SIZE
	.align		4
.L_3:
        /*000c*/ 	.byte	0x04, 0x12
        /*000e*/ 	.short	(.L_5 - .L_4)
	.align		4
.L_4:
        /*0010*/ 	.word	index@(triton_poi_fused__native_batch_norm_legit_no_training_relu_8)
        /*0014*/ 	.word	0x00000000


	//----- nvinfo : EIATTR_FRAME_SIZE
	.align		4
.L_5:
        /*0018*/ 	.byte	0x04, 0x11
        /*001a*/ 	.short	(.L_7 - .L_6)
	.align		4
.L_6:
        /*001c*/ 	.word	index@(triton_poi_fused__native_batch_norm_legit_no_training_relu_8)
        /*0020*/ 	.word	0x00000000


	//----- nvinfo : EIATTR_MIN_STACK_SIZE
	.align		4
.L_7:
        /*0024*/ 	.byte	0x04, 0x12
        /*0026*/ 	.short	(.L_9 - .L_8)
	.align		4
.L_8:
        /*0028*/ 	.word	index@(triton_poi_fused__native_batch_norm_legit_no_training_relu_8)
        /*002c*/ 	.word	0x00000000
.L_9:


//--------------------- .nv.info.triton_poi_fused__native_batch_norm_legit_no_training_relu_8 --------------------------
	.section	.nv.info.triton_poi_fused__native_batch_norm_legit_no_training_relu_8,"",@"SHT_CUDA_INFO"
	.sectionflags	@""
	.align	4


	//----- nvinfo : EIATTR_CUDA_API_VERSION
	.align		4
        /*0000*/ 	.byte	0x04, 0x37
        /*0002*/ 	.short	(.L_11 - .L_10)
.L_10:
        /*0004*/ 	.word	0x0000007c


	//----- nvinfo : EIATTR_KPARAM_INFO
	.align		4
.L_11:
        /*0008*/ 	.byte	0x04, 0x17
        /*000a*/ 	.short	(.L_13 - .L_12)
.L_12:
        /*000c*/ 	.word	0x00000000
        /*0010*/ 	.short	0x0006
        /*0012*/ 	.short	0x0030
        /*0014*/ 	.byte	0x00, 0xf0, 0x11, 0x00


	//----- nvinfo : EIATTR_KPARAM_INFO
	.align		4
.L_13:
        /*0018*/ 	.byte	0x04, 0x17
        /*001a*/ 	.short	(.L_15 - .L_14)
.L_14:
        /*001c*/ 	.word	0x00000000
        /*0020*/ 	.short	0x0005
        /*0022*/ 	.short	0x0028
        /*0024*/ 	.byte	0x00, 0xf4, 0x21, 0x00


	//----- nvinfo : EIATTR_KPARAM_INFO
	.align		4
.L_15:
        /*0028*/ 	.byte	0x04, 0x17
        /*002a*/ 	.short	(.L_17 - .L_16)
.L_16:
        /*002c*/ 	.word	0x00000000
        /*0030*/ 	.short	0x0004
        /*0032*/ 	.short	0x0020
        /*0034*/ 	.byte	0x00, 0xf4, 0x21, 0x00


	//----- nvinfo : EIATTR_KPARAM_INFO
	.align		4
.L_17:
        /*0038*/ 	.byte	0x04, 0x17
        /*003a*/ 	.short	(.L_19 - .L_18)
.L_18:
        /*003c*/ 	.word	0x00000000
        /*0040*/ 	.short	0x0003
        /*0042*/ 	.short	0x0018
        /*0044*/ 	.byte	0x00, 0xf4, 0x21, 0x00


	//----- nvinfo : EIATTR_KPARAM_INFO
	.align		4
.L_19:
        /*0048*/ 	.byte	0x04, 0x17
        /*004a*/ 	.short	(.L_21 - .L_20)
.L_20:
        /*004c*/ 	.word	0x00000000
        /*0050*/ 	.short	0x0002
        /*0052*/ 	.short	0x0010
        /*0054*/ 	.byte	0x00, 0xf4, 0x21, 0x00


	//----- nvinfo : EIATTR_KPARAM_INFO
	.align		4
.L_21:
        /*0058*/ 	.byte	0x04, 0x17
        /*005a*/ 	.short	(.L_23 - .L_22)
.L_22:
        /*005c*/ 	.word	0x00000000
        /*0060*/ 	.short	0x0001
        /*0062*/ 	.short	0x0008
        /*0064*/ 	.byte	0x00, 0xf4, 0x21, 0x00


	//----- nvinfo : EIATTR_KPARAM_INFO
	.align		4
.L_23:
        /*0068*/ 	.byte	0x04, 0x17
        /*006a*/ 	.short	(.L_25 - .L_24)
.L_24:
        /*006c*/ 	.word	0x00000000
        /*0070*/ 	.short	0x0000
        /*0072*/ 	.short	0x0000
        /*0074*/ 	.byte	0x00, 0xf4, 0x21, 0x00


	//----- nvinfo : EIATTR_SPARSE_MMA_MASK
	.align		4
.L_25:
        /*0078*/ 	.byte	0x03, 0x50
        /*007a*/ 	.short	0x0000


	//----- nvinfo : EIATTR_MAXREG_COUNT
	.align		4
        /*007c*/ 	.byte	0x03, 0x1b
        /*007e*/ 	.short	0x00ff


	//----- nvinfo : EIATTR_EXIT_INSTR_OFFSETS
	.align		4
        /*0080*/ 	.byte	0x04, 0x1c
        /*0082*/ 	.short	(.L_27 - .L_26)


	//   ....[0]....
.L_26:
        /*0084*/ 	.word	0x00000470


	//   ....[1]....
        /*0088*/ 	.word	0x00000490


	//----- nvinfo : EIATTR_REQNTID
	.align		4
.L_27:
        /*008c*/ 	.byte	0x04, 0x10
        /*008e*/ 	.short	(.L_29 - .L_28)
.L_28:
        /*0090*/ 	.word	0x00000080
        /*0094*/ 	.word	0x00000001
        /*0098*/ 	.word	0x00000001


	//----- nvinfo : EIATTR_CBANK_PARAM_SIZE
	.align		4
.L_29:
        /*009c*/ 	.byte	0x03, 0x19
        /*009e*/ 	.short	0x0034


	//----- nvinfo : EIATTR_PARAM_CBANK
	.align		4
        /*00a0*/ 	.byte	0x04, 0x0a
        /*00a2*/ 	.short	(.L_31 - .L_30)
	.align		4
.L_30:
        /*00a4*/ 	.word	index@(.nv.constant0.triton_poi_fused__native_batch_norm_legit_no_training_relu_8)
        /*00a8*/ 	.short	0x0210
        /*00aa*/ 	.short	0x0034


	//----- nvinfo : EIATTR_SW_WAR
	.align		4
.L_31:
        /*00ac*/ 	.byte	0x04, 0x36
        /*00ae*/ 	.short	(.L_33 - .L_32)
.L_32:
        /*00b0*/ 	.word	0x00000008
.L_33:


//--------------------- .nv.callgraph             --------------------------
	.section	.nv.callgraph,"",@"SHT_CUDA_CALLGRAPH"
	.align	4
	.sectionentsize	8
	.align		4
        /*0000*/ 	.word	0x00000000
	.align		4
        /*0004*/ 	.word	0xffffffff
	.align		4
        /*0008*/ 	.word	0x00000000
	.align		4
        /*000c*/ 	.word	0xfffffffe
	.align		4
        /*0010*/ 	.word	0x00000000
	.align		4
        /*0014*/ 	.word	0xfffffffd
	.align		4
        /*0018*/ 	.word	0x00000000
	.align		4
        /*001c*/ 	.word	0xfffffffc


//--------------------- .nv.constant4             --------------------------
	.section	.nv.constant4,"a",@progbits
	.align	8
	.align		8
.nv.constant4:
        /*0000*/ 	.dword	_$_str
	.align		8
        /*0008*/ 	.dword	_$_str_$_2


//--------------------- .text.triton_poi_fused__native_batch_norm_legit_no_training_relu_8 --------------------------
	.section	.text.triton_poi_fused__native_batch_norm_legit_no_training_relu_8,"ax",@progbits
	.align	128
        .global         triton_poi_fused__native_batch_norm_legit_no_training_relu_8
        .type           triton_poi_fused__native_batch_norm_legit_no_training_relu_8,@function
        .size           triton_poi_fused__native_batch_norm_legit_no_training_relu_8,(.L_x_1 - triton_poi_fused__native_batch_norm_legit_no_training_relu_8)
        .other          triton_poi_fused__native_batch_norm_legit_no_training_relu_8,@"STO_CUDA_ENTRY STV_DEFAULT"
triton_poi_fused__native_batch_norm_legit_no_training_relu_8:
.text.triton_poi_fused__native_batch_norm_legit_no_training_relu_8:
[----:B------:R-:W0:Y:S01]  /*0000*/  LDC R1, c[0x0][0x28] ;  /* 0x00000a00ff017b82 */ /* 0x000e220000000800 */
[----:B------:R-:W1:Y:S07]  /*0010*/  S2R R0, SR_TID.X ;  /* 0x0000000000007919 */ /* 0x000e6e0000002100 */
[----:B------:R-:W2:Y:S01]  /*0020*/  LDC.64 R8, c[0x0][0x220] ;  /* 0x00008800ff087b82 */ /* 0x000ea20000000a00 */
[----:B------:R-:W-:Y:S01]  /*0030*/  CS2R R4, SRZ ;  /* 0x0000000000047805 */ /* 0x000fe2000001ff00 */
[----:B------:R-:W-:Y:S01]  /*0040*/  ULDC.64 UR4, c[0x0][0x208] ;  /* 0x0000820000047ab9 */ /* 0x000fe20000000a00 */
[----:B------:R-:W3:Y:S05]  /*0050*/  S2R R3, SR_CTAID.X ;  /* 0x0000000000037919 */ /* 0x000eea0000002500 */
[----:B------:R-:W4:Y:S08]  /*0060*/  LDC.64 R14, c[0x0][0x218] ;  /* 0x00008600ff0e7b82 */ /* 0x000f300000000a00 */
[----:B------:R-:W5:Y:S08]  /*0070*/  LDC.64 R12, c[0x0][0x210] ;  /* 0x00008400ff0c7b82 */ /* 0x000f700000000a00 */
[----:B------:R-:W4:Y:S01]  /*0080*/  LDC.64 R16, c[0x0][0x228] ;  /* 0x00008a00ff107b82 */ /* 0x000f220000000a00 */
[----:B-1----:R-:W-:-:S07]  /*0090*/  SHF.L.U32 R0, R0, 0x1, RZ ;  /* 0x0000000100007819 */ /* 0x002fce00000006ff */
[----:B------:R-:W1:Y:S01]  /*00a0*/  LDC.64 R18, c[0x0][0x230] ;  /* 0x00008c00ff127b82 */ /* 0x000e620000000a00 */
[----:B------:R-:W-:-:S04]  /*00b0*/  LOP3.LUT R0, R0, 0xfe, RZ, 0xc0, !PT ;  /* 0x000000fe00007812 */ /* 0x000fc800078ec0ff */
[----:B---3--:R-:W-:-:S04]  /*00c0*/  LEA R0, R3, R0, 0x8 ;  /* 0x0000000003007211 */ /* 0x008fc800078e40ff */
[C---:B------:R-:W-:Y:S01]  /*00d0*/  ISETP.GE.AND P0, PT, R0.reuse, 0xa900, PT ;  /* 0x0000a9000000780c */ /* 0x040fe20003f06270 */
[----:B------:R-:W-:-:S05]  /*00e0*/  IMAD.HI R2, R0, 0x60f25deb, RZ ;  /* 0x60f25deb00027827 */ /* 0x000fca00078e02ff */
[----:B------:R-:W-:-:S04]  /*00f0*/  SHF.R.U32.HI R3, RZ, 0x1f, R2 ;  /* 0x0000001fff037819 */ /* 0x000fc80000011602 */
[----:B------:R-:W-:-:S04]  /*0100*/  LEA.HI.SX32 R3, R2, R3, 0x18 ;  /* 0x0000000302037211 */ /* 0x000fc800078fc2ff */
[----:B------:R-:W-:-:S04]  /*0110*/  LEA.HI R2, R3, R3, RZ, 0x4 ;  /* 0x0000000303027211 */ /* 0x000fc800078f20ff */
[----:B------:R-:W-:-:S04]  /*0120*/  LOP3.LUT R2, R2, 0xfffffff0, RZ, 0xc0, !PT ;  /* 0xfffffff002027812 */ /* 0x000fc800078ec0ff */
[----:B------:R-:W-:-:S05]  /*0130*/  IADD3 R11, R3, -R2, RZ ;  /* 0x80000002030b7210 */ /* 0x000fca0007ffe0ff */
[----:B--2---:R-:W-:-:S05]  /*0140*/  IMAD.WIDE R8, R11, 0x4, R8 ;  /* 0x000000040b087825 */ /* 0x004fca00078e0208 */
[----:B------:R-:W2:Y:S04]  /*0150*/  @!P0 LDG.E.EL R4, desc[UR4][R8.64] ;  /* 0x0000000408048981 */ /* 0x000ea8000c2e1900 */
[----:B------:R3:W2:Y:S01]  /*0160*/  @!P0 LDG.E.EL R5, desc[UR4][R8.64] ;  /* 0x0000000408058981 */ /* 0x0006a2000c2e1900 */
[----:B------:R-:W-:Y:S02]  /*0170*/  CS2R R6, SRZ ;  /* 0x0000000000067805 */ /* 0x000fe4000001ff00 */
[----:B------:R-:W-:Y:S01]  /*0180*/  CS2R R2, SRZ ;  /* 0x0000000000027805 */ /* 0x000fe2000001ff00 */
[----:B----4-:R-:W-:-:S04]  /*0190*/  IMAD.WIDE R14, R11, 0x4, R14 ;  /* 0x000000040b0e7825 */ /* 0x010fc800078e020e */
[----:B-----5:R-:W-:Y:S01]  /*01a0*/  IMAD.WIDE R12, R0, 0x4, R12 ;  /* 0x00000004000c7825 */ /* 0x020fe200078e020c */
[----:B------:R-:W4:Y:S01]  /*01b0*/  @!P0 LDG.E.EL R7, desc[UR4][R14.64] ;  /* 0x000000040e078981 */ /* 0x000f22000c2e1900 */
[----:B---3--:R-:W-:Y:S02]  /*01c0*/  CS2R R8, SRZ ;  /* 0x0000000000087805 */ /* 0x008fe4000001ff00 */
[C---:B0-----:R-:W-:Y:S01]  /*01d0*/  IMAD.WIDE R16, R11.reuse, 0x4, R16 ;  /* 0x000000040b107825 */ /* 0x041fe200078e0210 */
[----:B------:R0:W3:Y:S03]  /*01e0*/  @!P0 LDG.E.EL R6, desc[UR4][R14.64] ;  /* 0x000000040e068981 */ /* 0x0000e6000c2e1900 */
[----:B-1----:R-:W-:Y:S01]  /*01f0*/  IMAD.WIDE R18, R11, 0x4, R18 ;  /* 0x000000040b127825 */ /* 0x002fe200078e0212 */
[----:B------:R1:W4:Y:S01]  /*0200*/  @!P0 LDG.E.64 R2, desc[UR4][R12.64] ;  /* 0x000000040c028981 */ /* 0x000322000c1e1b00 */
[----:B------:R-:W-:-:S03]  /*0210*/  CS2R R10, SRZ ;  /* 0x00000000000a7805 */ /* 0x000fc6000001ff00 */
[----:B------:R-:W5:Y:S04]  /*0220*/  @!P0 LDG.E.EL R9, desc[UR4][R18.64] ;  /* 0x0000000412098981 */ /* 0x000f68000c2e1900 */
[----:B------:R-:W5:Y:S04]  /*0230*/  @!P0 LDG.E.EL R10, desc[UR4][R16.64] ;  /* 0x00000004100a8981 */ /* 0x000f68000c2e1900 */
[----:B------:R-:W3:Y:S04]  /*0240*/  @!P0 LDG.E.EL R11, desc[UR4][R16.64] ;  /* 0x00000004100b8981 */ /* 0x000ee8000c2e1900 */
[----:B------:R-:W3:Y:S01]  /*0250*/  @!P0 LDG.E.EL R8, desc[UR4][R18.64] ;  /* 0x0000000412088981 */ /* 0x000ee2000c2e1900 */
[----:B0-----:R-:W-:Y:S01]  /*0260*/  HFMA2.MMA R14, -RZ, RZ, 1.625, 0 ;  /* 0x3e800000ff0e7435 */ /* 0x001fe200000001ff */
[----:B--2---:R-:W-:Y:S01]  /*0270*/  FADD R4, R4, 9.9999997473787516356e-06 ;  /* 0x3727c5ac04047421 */ /* 0x004fe20000000000 */
[----:B------:R-:W-:-:S03]  /*0280*/  FADD R5, R5, 9.9999997473787516356e-06 ;  /* 0x3727c5ac05057421 */ /* 0x000fc60000000000 */
[----:B-1----:R-:W0:Y:S08]  /*0290*/  MUFU.SQRT R12, R4 ;  /* 0x00000004000c7308 */ /* 0x002e300000002000 */
[----:B------:R1:W2:Y:S01]  /*02a0*/  MUFU.SQRT R13, R5 ;  /* 0x00000005000d7308 */ /* 0x0002a20000002000 */
[C---:B0-----:R-:W-:Y:S02]  /*02b0*/  FSETP.GT.AND P1, PT, R12.reuse, 8.50705917302346158658e+37, PT ;  /* 0x7e8000000c00780b */ /* 0x041fe40003f24000 */
[----:B------:R-:W-:Y:S01]  /*02c0*/  FSETP.GEU.AND P3, PT, R12, 1.175494350822287508e-38, PT ;  /* 0x008000000c00780b */ /* 0x000fe20003f6e000 */
[----:B-1----:R-:W0:Y:S01]  /*02d0*/  LDC.64 R4, c[0x0][0x238] ;  /* 0x00008e00ff047b82 */ /* 0x002e220000000a00 */
[----:B--2---:R-:W-:-:S02]  /*02e0*/  FSETP.GT.AND P2, PT, R13, 8.50705917302346158658e+37, PT ;  /* 0x7e8000000d00780b */ /* 0x004fc40003f44000 */
[----:B------:R-:W-:-:S07]  /*02f0*/  FSETP.GEU.AND P4, PT, R13, 1.175494350822287508e-38, PT ;  /* 0x008000000d00780b */ /* 0x000fce0003f8e000 */
[----:B------:R-:W-:-:S04]  /*0300*/  @P1 FMUL R12, R12, 0.25 ;  /* 0x3e8000000c0c1820 */ /* 0x000fc80000400000 */
[----:B------:R-:W-:Y:S01]  /*0310*/  @!P3 FMUL R12, R12, 16777216 ;  /* 0x4b8000000c0cb820 */ /* 0x000fe20000400000 */
[----:B------:R-:W-:-:S04]  /*0320*/  @P2 FMUL R13, R13, 0.25 ;  /* 0x3e8000000d0d2820 */ /* 0x000fc80000400000 */
[----:B------:R-:W-:Y:S01]  /*0330*/  @!P4 FMUL R13, R13, 16777216 ;  /* 0x4b8000000d0dc820 */ /* 0x000fe20000400000 */
[----:B------:R-:W1:Y:S01]  /*0340*/  MUFU.RCP R12, R12 ;  /* 0x0000000c000c7308 */ /* 0x000e620000001000 */
[----:B------:R-:W-:-:S07]  /*0350*/  FSEL R15, R14, 1, P1 ;  /* 0x3f8000000e0f7808 */ /* 0x000fce0000800000 */
[----:B------:R-:W2:Y:S01]  /*0360*/  MUFU.RCP R13, R13 ;  /* 0x0000000d000d7308 */ /* 0x000ea20000001000 */
[----:B------:R-:W-:Y:S01]  /*0370*/  FSEL R14, R14, 1, P2 ;  /* 0x3f8000000e0e7808 */ /* 0x000fe20001000000 */
[----:B------:R-:W-:-:S04]  /*0380*/  @!P3 FMUL R15, R15, 16777216 ;  /* 0x4b8000000f0fb820 */ /* 0x000fc80000400000 */
[----:B------:R-:W-:Y:S01]  /*0390*/  @!P4 FMUL R14, R14, 16777216 ;  /* 0x4b8000000e0ec820 */ /* 0x000fe20000400000 */
[----:B----4-:R-:W-:Y:S01]  /*03a0*/  FADD R2, -R7, R2 ;  /* 0x0000000207027221 */ /* 0x010fe20000000100 */
[----:B---3--:R-:W-:Y:S01]  /*03b0*/  FADD R3, -R6, R3 ;  /* 0x0000000306037221 */ /* 0x008fe20000000100 */
[----:B-1----:R-:W-:Y:S01]  /*03c0*/  FMUL R15, R12, R15 ;  /* 0x0000000f0c0f7220 */ /* 0x002fe20000400000 */
[----:B--2---:R-:W-:-:S03]  /*03d0*/  FMUL R14, R13, R14 ;  /* 0x0000000e0d0e7220 */ /* 0x004fc60000400000 */
[----:B------:R-:W-:Y:S01]  /*03e0*/  FMUL R2, R2, R15 ;  /* 0x0000000f02027220 */ /* 0x000fe20000400000 */
[----:B------:R-:W-:-:S03]  /*03f0*/  FMUL R3, R3, R14 ;  /* 0x0000000e03037220 */ /* 0x000fc60000400000 */
[----:B-----5:R-:W-:Y:S01]  /*0400*/  FFMA R2, R2, R10, R9 ;  /* 0x0000000a02027223 */ /* 0x020fe20000000009 */
[----:B------:R-:W-:-:S04]  /*0410*/  FFMA R3, R3, R11, R8 ;  /* 0x0000000b03037223 */ /* 0x000fc80000000008 */
[----:B------:R-:W-:Y:S02]  /*0420*/  FSETP.GEU.AND P1, PT, R2, RZ, PT ;  /* 0x000000ff0200720b */ /* 0x000fe40003f2e000 */
[C---:B------:R-:W-:Y:S01]  /*0430*/  FSETP.GEU.AND P2, PT, R3.reuse, RZ, PT ;  /* 0x000000ff0300720b */ /* 0x040fe20003f4e000 */
[----:B0-----:R-:W-:Y:S01]  /*0440*/  IMAD.WIDE R4, R0, 0x4, R4 ;  /* 0x0000000400047825 */ /* 0x001fe200078e0204 */
[----:B------:R-:W-:Y:S02]  /*0450*/  FSEL R2, R2, RZ, P1 ;  /* 0x000000ff02027208 */ /* 0x000fe40000800000 */
[----:B------:R-:W-:Y:S01]  /*0460*/  FSEL R3, R3, RZ, P2 ;  /* 0x000000ff03037208 */ /* 0x000fe20001000000 */
[----:B------:R-:W-:Y:S08]  /*0470*/  @P0 EXIT ;  /* 0x000000000000094d */ /* 0x000ff00003800000 */
[----:B------:R-:W-:Y:S01]  /*0480*/  STG.E.64 desc[UR4][R4.64], R2 ;  /* 0x0000000204007986 */ /* 0x000fe2000c101b04 */
[----:B------:R-:W-:Y:S05]  /*0490*/  EXIT ;  /* 0x000000000000794d */ /* 0x000fea0003800000 */
.L_x_0:
[----:B------:R-:W-:-:S00]  /*04a0*/  BRA `(.L_x_0) ;  /* 0xfffffffc00fc7947 */ /* 0x000fc0000383ffff */
[----:B------:R-:W-:-:S00]  /*04b0*/  NOP ;  /* 0x0000000000007918 */ /* 0x000fc00000000000 */
        /* <DEDUP_REMOVED lines=12> */
.L_x_1:


//--------------------- .nv.global.init           --------------------------
	.section	.nv.global.init,"aw",@progbits
.nv.global.init:
	.type		_$_str,@object
	.size		_$_str,(_$_str_$_2 - _$_str)
_$_str:
        /*0000*/ 	.byte	0x5f, 0x5f, 0x43, 0x55, 0x44, 0x41, 0x5f, 0x46, 0x54, 0x5a, 0x00
	.type		_$_str_$_2,@object
	.size		_$_str_$_2,(.L_1 - _$_str_$_2)
_$_str_$_2:
        /*000b*/ 	.byte	0x5f, 0x5f, 0x43, 0x55, 0x44, 0x41, 0x5f, 0x50, 0x52, 0x45, 0x43, 0x5f, 0x53, 0x51, 0x52, 0x54
        /*001b*/ 	.byte	0x00
.L_1:


//--------------------- .nv.constant0.triton_poi_fused__native_batch_norm_legit_no_training_relu_8 --------------------------
	.section	.nv.constant0.triton_poi_fused__native_batch_norm_legit_no_training_relu_8,"a",@progbits
	.sectionflags	@""
	.align	4
.nv.constant0.triton_poi_fused__native_batch_norm_legit_no_training_relu_8:
	.zero		580
